	.headerflags	@"EF_CUDA_TEXMODE_UNIFIED EF_CUDA_64BIT_ADDRESS EF_CUDA_ACCELERATORS EF_CUDA_SM90 EF_CUDA_VIRTUAL_SM(EF_CUDA_SM90)"
	.elftype	@"ET_EXEC"


//--------------------- .nv.info                  --------------------------
	.section	.nv.info,"",@"SHT_CUDA_INFO"
	.align	4


	//----- nvinfo : EIATTR_REGCOUNT
	.align		4
        /*0000*/ 	.byte	0x04, 0x2f
        /*0002*/ 	.short	(.L_3 - .L_2)
	.align		4
.L_2:
        /*0004*/ 	.word	index@(triton_poi_fused__native_batch_norm_legit_no_training_add_relu_28)
        /*0008*/ 	.word	0x0000001a


	//----- nvinfo : EIATTR_MIN_STACK_SIZE
	.align		4
.L_3:
        /*000c*/ 	.byte	0x04, 0x12
        /*000e*/ 	.short	(.L_5 - .L_4)
	.align		4
.L_4:
        /*0010*/ 	.word	index@(triton_poi_fused__native_batch_norm_legit_no_training_add_relu_28)
        /*0014*/ 	.word	0x00000000


	//----- nvinfo : EIATTR_FRAME_SIZE
	.align		4
.L_5:
        /*0018*/ 	.byte	0x04, 0x11
        /*001a*/ 	.short	(.L_7 - .L_6)
	.align		4
.L_6:
        /*001c*/ 	.word	index@(triton_poi_fused__native_batch_norm_legit_no_training_add_relu_28)
        /*0020*/ 	.word	0x00000000


	//----- nvinfo : EIATTR_MIN_STACK_SIZE
	.align		4
.L_7:
        /*0024*/ 	.byte	0x04, 0x12
        /*0026*/ 	.short	(.L_9 - .L_8)
	.align		4
.L_8:
        /*0028*/ 	.word	index@(triton_poi_fused__native_batch_norm_legit_no_training_add_relu_28)
        /*002c*/ 	.word	0x00000000
.L_9:


//--------------------- .nv.info.triton_poi_fused__native_batch_norm_legit_no_training_add_relu_28 --------------------------
	.section	.nv.info.triton_poi_fused__native_batch_norm_legit_no_training_add_relu_28,"",@"SHT_CUDA_INFO"
	.sectionflags	@""
	.align	4


	//----- nvinfo : EIATTR_CUDA_API_VERSION
	.align		4
        /*0000*/ 	.byte	0x04, 0x37
        /*0002*/ 	.short	(.L_11 - .L_10)
.L_10:
        /*0004*/ 	.word	0x0000007c


	//----- nvinfo : EIATTR_KPARAM_INFO
	.align		4
.L_11:
        /*0008*/ 	.byte	0x04, 0x17
        /*000a*/ 	.short	(.L_13 - .L_12)
.L_12:
        /*000c*/ 	.word	0x00000000
        /*0010*/ 	.short	0x0007
        /*0012*/ 	.short	0x0038
        /*0014*/ 	.byte	0x00, 0xf0, 0x11, 0x00


	//----- nvinfo : EIATTR_KPARAM_INFO
	.align		4
.L_13:
        /*0018*/ 	.byte	0x04, 0x17
        /*001a*/ 	.short	(.L_15 - .L_14)
.L_14:
        /*001c*/ 	.word	0x00000000
        /*0020*/ 	.short	0x0006
        /*0022*/ 	.short	0x0030
        /*0024*/ 	.byte	0x00, 0xf4, 0x21, 0x00


	//----- nvinfo : EIATTR_KPARAM_INFO
	.align		4
.L_15:
        /*0028*/ 	.byte	0x04, 0x17
        /*002a*/ 	.short	(.L_17 - .L_16)
.L_16:
        /*002c*/ 	.word	0x00000000
        /*0030*/ 	.short	0x0005
        /*0032*/ 	.short	0x0028
        /*0034*/ 	.byte	0x00, 0xf4, 0x21, 0x00


	//----- nvinfo : EIATTR_KPARAM_INFO
	.align		4
.L_17:
        /*0038*/ 	.byte	0x04, 0x17
        /*003a*/ 	.short	(.L_19 - .L_18)
.L_18:
        /*003c*/ 	.word	0x00000000
        /*0040*/ 	.short	0x0004
        /*0042*/ 	.short	0x0020
        /*0044*/ 	.byte	0x00, 0xf4, 0x21, 0x00


	//----- nvinfo : EIATTR_KPARAM_INFO
	.align		4
.L_19:
        /*0048*/ 	.byte	0x04, 0x17
        /*004a*/ 	.short	(.L_21 - .L_20)
.L_20:
        /*004c*/ 	.word	0x00000000
        /*0050*/ 	.short	0x0003
        /*0052*/ 	.short	0x0018
        /*0054*/ 	.byte	0x00, 0xf4, 0x21, 0x00


	//----- nvinfo : EIATTR_KPARAM_INFO
	.align		4
.L_21:
        /*0058*/ 	.byte	0x04, 0x17
        /*005a*/ 	.short	(.L_23 - .L_22)
.L_22:
        /*005c*/ 	.word	0x00000000
        /*0060*/ 	.short	0x0002
        /*0062*/ 	.short	0x0010
        /*0064*/ 	.byte	0x00, 0xf4, 0x21, 0x00


	//----- nvinfo : EIATTR_KPARAM_INFO
	.align		4
.L_23:
        /*0068*/ 	.byte	0x04, 0x17
        /*006a*/ 	.short	(.L_25 - .L_24)
.L_24:
        /*006c*/ 	.word	0x00000000
        /*0070*/ 	.short	0x0001
        /*0072*/ 	.short	0x0008
        /*0074*/ 	.byte	0x00, 0xf4, 0x21, 0x00


	//----- nvinfo : EIATTR_KPARAM_INFO
	.align		4
.L_25:
        /*0078*/ 	.byte	0x04, 0x17
        /*007a*/ 	.short	(.L_27 - .L_26)
.L_26:
        /*007c*/ 	.word	0x00000000
        /*0080*/ 	.short	0x0000
        /*0082*/ 	.short	0x0000
        /*0084*/ 	.byte	0x00, 0xf4, 0x21, 0x00


	//----- nvinfo : EIATTR_SPARSE_MMA_MASK
	.align		4
.L_27:
        /*0088*/ 	.byte	0x03, 0x50
        /*008a*/ 	.short	0x0000


	//----- nvinfo : EIATTR_MAXREG_COUNT
	.align		4
        /*008c*/ 	.byte	0x03, 0x1b
        /*008e*/ 	.short	0x00ff


	//----- nvinfo : EIATTR_EXIT_INSTR_OFFSETS
	.align		4
        /*0090*/ 	.byte	0x04, 0x1c
        /*0092*/ 	.short	(.L_29 - .L_28)


	//   ....[0]....
.L_28:
        /*0094*/ 	.word	0x00000500


	//   ....[1]....
        /*0098*/ 	.word	0x00000520


	//----- nvinfo : EIATTR_REQNTID
	.align		4
.L_29:
        /*009c*/ 	.byte	0x04, 0x10
        /*009e*/ 	.short	(.L_31 - .L_30)
.L_30:
        /*00a0*/ 	.word	0x00000080
        /*00a4*/ 	.word	0x00000001
        /*00a8*/ 	.word	0x00000001


	//----- nvinfo : EIATTR_CBANK_PARAM_SIZE
	.align		4
.L_31:
        /*00ac*/ 	.byte	0x03, 0x19
        /*00ae*/ 	.short	0x003c


	//----- nvinfo : EIATTR_PARAM_CBANK
	.align		4
        /*00b0*/ 	.byte	0x04, 0x0a
        /*00b2*/ 	.short	(.L_33 - .L_32)
	.align		4
.L_32:
        /*00b4*/ 	.word	index@(.nv.constant0.triton_poi_fused__native_batch_norm_legit_no_training_add_relu_28)
        /*00b8*/ 	.short	0x0210
        /*00ba*/ 	.short	0x003c


	//----- nvinfo : EIATTR_SW_WAR
	.align		4
.L_33:
        /*00bc*/ 	.byte	0x04, 0x36
        /*00be*/ 	.short	(.L_35 - .L_34)
.L_34:
        /*00c0*/ 	.word	0x00000008
.L_35:


//--------------------- .nv.callgraph             --------------------------
	.section	.nv.callgraph,"",@"SHT_CUDA_CALLGRAPH"
	.align	4
	.sectionentsize	8
	.align		4
        /*0000*/ 	.word	0x00000000
	.align		4
        /*0004*/ 	.word	0xffffffff
	.align		4
        /*0008*/ 	.word	0x00000000
	.align		4
        /*000c*/ 	.word	0xfffffffe
	.align		4
        /*0010*/ 	.word	0x00000000
	.align		4
        /*0014*/ 	.word	0xfffffffd
	.align		4
        /*0018*/ 	.word	0x00000000
	.align		4
        /*001c*/ 	.word	0xfffffffc


//--------------------- .nv.constant4             --------------------------
	.section	.nv.constant4,"a",@progbits
	.align	8
	.align		8
.nv.constant4:
        /*0000*/ 	.dword	_$_str
	.align		8
        /*0008*/ 	.dword	_$_str_$_2


//--------------------- .text.triton_poi_fused__native_batch_norm_legit_no_training_add_relu_28 --------------------------
	.section	.text.triton_poi_fused__native_batch_norm_legit_no_training_add_relu_28,"ax",@progbits
	.align	128
        .global         triton_poi_fused__native_batch_norm_legit_no_training_add_relu_28
        .type           triton_poi_fused__native_batch_norm_legit_no_training_add_relu_28,@function
        .size           triton_poi_fused__native_batch_norm_legit_no_training_add_relu_28,(.L_x_1 - triton_poi_fused__native_batch_norm_legit_no_training_add_relu_28)
        .other          triton_poi_fused__native_batch_norm_legit_no_training_add_relu_28,@"STO_CUDA_ENTRY STV_DEFAULT"
triton_poi_fused__native_batch_norm_legit_no_training_add_relu_28:
.text.triton_poi_fused__native_batch_norm_legit_no_training_add_relu_28:
[----:B------:R-:W0:Y:S01]  /*0000*/  LDC R1, c[0x0][0x28] ;  /* 0x00000a00ff017b82 */ /* 0x000e220000000800 */
[----:B------:R-:W1:Y:S07]  /*0010*/  S2R R0, SR_TID.X ;  /* 0x0000000000007919 */ /* 0x000e6e0000002100 */
[----:B------:R-:W2:Y:S01]  /*0020*/  LDC.64 R4, c[0x0][0x220] ;  /* 0x00008800ff047b82 */ /* 0x000ea20000000a00 */
[----:B------:R-:W-:Y:S01]  /*0030*/  IMAD.MOV.U32 R12, RZ, RZ, RZ ;  /* 0x000000ffff0c7224 */ /* 0x000fe200078e00ff */
[----:B------:R-:W-:Y:S01]  /*0040*/  ULDC.64 UR4, c[0x0][0x208] ;  /* 0x0000820000047ab9 */ /* 0x000fe20000000a00 */
[----:B------:R-:W3:Y:S05]  /*0050*/  S2R R13, SR_CTAID.X ;  /* 0x00000000000d7919 */ /* 0x000eea0000002500 */
[----:B------:R-:W4:Y:S08]  /*0060*/  LDC.64 R22, c[0x0][0x218] ;  /* 0x00008600ff167b82 */ /* 0x000f300000000a00 */
[----:B------:R-:W5:Y:S08]  /*0070*/  LDC.64 R20, c[0x0][0x210] ;  /* 0x00008400ff147b82 */ /* 0x000f700000000a00 */
[----:B------:R-:W4:Y:S01]  /*0080*/  LDC.64 R8, c[0x0][0x228] ;  /* 0x00008a00ff087b82 */ /* 0x000f220000000a00 */
[----:B-1----:R-:W-:-:S07]  /*0090*/  SHF.L.U32 R0, R0, 0x1, RZ ;  /* 0x0000000100007819 */ /* 0x002fce00000006ff */
[----:B------:R-:W1:Y:S01]  /*00a0*/  LDC.64 R10, c[0x0][0x230] ;  /* 0x00008c00ff0a7b82 */ /* 0x000e620000000a00 */
[----:B---3--:R-:W-:Y:S02]  /*00b0*/  SHF.R.S32.HI R2, RZ, 0x17, R13 ;  /* 0x00000017ff027819 */ /* 0x008fe4000001140d */
[----:B------:R-:W-:Y:S02]  /*00c0*/  LOP3.LUT R0, R0, 0xfe, RZ, 0xc0, !PT ;  /* 0x000000fe00007812 */ /* 0x000fe400078ec0ff */
[----:B------:R-:W-:-:S03]  /*00d0*/  SGXT R2, R2, 0x1 ;  /* 0x000000010202781a */ /* 0x000fc60000000200 */
[----:B------:R-:W3:Y:S01]  /*00e0*/  LDC.64 R6, c[0x0][0x238] ;  /* 0x00008e00ff067b82 */ /* 0x000ee20000000a00 */
[----:B------:R-:W-:-:S04]  /*00f0*/  LEA R13, R13, R0, 0x8 ;  /* 0x000000000d0d7211 */ /* 0x000fc800078e40ff */
[----:B------:R-:W-:Y:S02]  /*0100*/  LEA.HI R2, R2, R13, RZ, 0x2 ;  /* 0x0000000d02027211 */ /* 0x000fe400078f10ff */
[----:B------:R-:W-:Y:S02]  /*0110*/  ISETP.GE.AND P0, PT, R13, 0x200, PT ;  /* 0x000002000d00780c */ /* 0x000fe40003f06270 */
[--C-:B------:R-:W-:Y:S02]  /*0120*/  SHF.R.S32.HI R0, RZ, 0x2, R2.reuse ;  /* 0x00000002ff007819 */ /* 0x100fe40000011402 */
[----:B------:R-:W-:-:S04]  /*0130*/  SHF.R.S32.HI R3, RZ, 0x1f, R2 ;  /* 0x0000001fff037819 */ /* 0x000fc80000011402 */
[----:B------:R-:W-:-:S04]  /*0140*/  LEA.HI R3, R3, R0, RZ, 0x5 ;  /* 0x0000000003037211 */ /* 0x000fc800078f28ff */
[----:B------:R-:W-:-:S04]  /*0150*/  LOP3.LUT R3, R3, 0xffffffe0, RZ, 0xc0, !PT ;  /* 0xffffffe003037812 */ /* 0x000fc800078ec0ff */
[----:B------:R-:W-:Y:S01]  /*0160*/  IADD3 R17, R0, -R3, RZ ;  /* 0x8000000300117210 */ /* 0x000fe20007ffe0ff */
[----:B------:R-:W-:-:S04]  /*0170*/  HFMA2.MMA R0, -RZ, RZ, 0, 0 ;  /* 0x00000000ff007435 */ /* 0x000fc800000001ff */
[----:B--2---:R-:W-:-:S05]  /*0180*/  IMAD.WIDE R4, R17, 0x4, R4 ;  /* 0x0000000411047825 */ /* 0x004fca00078e0204 */
[----:B------:R-:W2:Y:S04]  /*0190*/  @!P0 LDG.E.EL R12, desc[UR4][R4.64] ;  /* 0x00000004040c8981 */ /* 0x000ea8000c2e1900 */
[----:B------:R1:W2:Y:S01]  /*01a0*/  @!P0 LDG.E.EL R0, desc[UR4][R4.64] ;  /* 0x0000000404008981 */ /* 0x0002a2000c2e1900 */
[----:B------:R-:W-:Y:S02]  /*01b0*/  CS2R R14, SRZ ;  /* 0x00000000000e7805 */ /* 0x000fe4000001ff00 */
[----:B------:R-:W-:Y:S01]  /*01c0*/  CS2R R2, SRZ ;  /* 0x0000000000027805 */ /* 0x000fe2000001ff00 */
[----:B----4-:R-:W-:-:S04]  /*01d0*/  IMAD.WIDE R22, R17, 0x4, R22 ;  /* 0x0000000411167825 */ /* 0x010fc800078e0216 */
[----:B-----5:R-:W-:Y:S01]  /*01e0*/  IMAD.WIDE R20, R13, 0x4, R20 ;  /* 0x000000040d147825 */ /* 0x020fe200078e0214 */
[----:B------:R-:W4:Y:S01]  /*01f0*/  @!P0 LDG.E.EL R14, desc[UR4][R22.64] ;  /* 0x00000004160e8981 */ /* 0x000f22000c2e1900 */
[----:B------:R-:W-:Y:S02]  /*0200*/  CS2R R18, SRZ ;  /* 0x0000000000127805 */ /* 0x000fe4000001ff00 */
[C---:B01----:R-:W-:Y:S01]  /*0210*/  IMAD.WIDE R4, R17.reuse, 0x4, R8 ;  /* 0x0000000411047825 */ /* 0x043fe200078e0208 */
[----:B------:R-:W4:Y:S03]  /*0220*/  @!P0 LDG.E.64 R2, desc[UR4][R20.64] ;  /* 0x0000000414028981 */ /* 0x000f26000c1e1b00 */
[----:B------:R-:W-:Y:S01]  /*0230*/  IMAD.WIDE R10, R17, 0x4, R10 ;  /* 0x00000004110a7825 */ /* 0x000fe200078e020a */
[----:B------:R-:W-:Y:S01]  /*0240*/  CS2R R16, SRZ ;  /* 0x0000000000107805 */ /* 0x000fe2000001ff00 */
[----:B------:R-:W5:Y:S01]  /*0250*/  @!P0 LDG.E.EL R15, desc[UR4][R22.64] ;  /* 0x00000004160f8981 */ /* 0x000f62000c2e1900 */
[----:B------:R-:W-:Y:S01]  /*0260*/  CS2R R8, SRZ ;  /* 0x0000000000087805 */ /* 0x000fe2000001ff00 */
[----:B---3--:R-:W-:-:S02]  /*0270*/  IMAD.WIDE R6, R13, 0x4, R6 ;  /* 0x000000040d067825 */ /* 0x008fc400078e0206 */
[----:B------:R-:W3:Y:S04]  /*0280*/  @!P0 LDG.E.EL R18, desc[UR4][R4.64] ;  /* 0x0000000404128981 */ /* 0x000ee8000c2e1900 */
[----:B------:R-:W3:Y:S04]  /*0290*/  @!P0 LDG.E.EL R17, desc[UR4][R10.64] ;  /* 0x000000040a118981 */ /* 0x000ee8000c2e1900 */
[----:B------:R0:W3:Y:S04]  /*02a0*/  @!P0 LDG.E.EL R19, desc[UR4][R4.64] ;  /* 0x0000000404138981 */ /* 0x0000e8000c2e1900 */
[----:B------:R-:W3:Y:S04]  /*02b0*/  @!P0 LDG.E.EL R16, desc[UR4][R10.64] ;  /* 0x000000040a108981 */ /* 0x000ee8000c2e1900 */
[----:B------:R1:W3:Y:S01]  /*02c0*/  @!P0 LDG.E.64 R8, desc[UR4][R6.64] ;  /* 0x0000000406088981 */ /* 0x0002e2000c1e1b00 */
[----:B0-----:R-:W0:Y:S01]  /*02d0*/  LDC.64 R4, c[0x0][0x240] ;  /* 0x00009000ff047b82 */ /* 0x001e220000000a00 */
[----:B-1----:R-:W-:-:S02]  /*02e0*/  IMAD.MOV.U32 R7, RZ, RZ, 0x3e800000 ;  /* 0x3e800000ff077424 */ /* 0x002fc400078e00ff */
[----:B0-----:R-:W-:-:S04]  /*02f0*/  IMAD.WIDE R4, R13, 0x4, R4 ;  /* 0x000000040d047825 */ /* 0x001fc800078e0204 */
[----:B--2---:R-:W-:Y:S01]  /*0300*/  FADD R12, R12, 9.9999997473787516356e-06 ;  /* 0x3727c5ac0c0c7421 */ /* 0x004fe20000000000 */
[----:B------:R-:W-:-:S03]  /*0310*/  FADD R0, R0, 9.9999997473787516356e-06 ;  /* 0x3727c5ac00007421 */ /* 0x000fc60000000000 */
[----:B------:R-:W0:Y:S08]  /*0320*/  MUFU.SQRT R21, R12 ;  /* 0x0000000c00157308 */ /* 0x000e300000002000 */
[----:B------:R-:W1:Y:S01]  /*0330*/  MUFU.SQRT R20, R0 ;  /* 0x0000000000147308 */ /* 0x000e620000002000 */
[C---:B0-----:R-:W-:Y:S02]  /*0340*/  FSETP.GT.AND P2, PT, R21.reuse, 8.50705917302346158658e+37, PT ;  /* 0x7e8000001500780b */ /* 0x041fe40003f44000 */
[----:B------:R-:W-:-:S02]  /*0350*/  FSETP.GEU.AND P4, PT, R21, 1.175494350822287508e-38, PT ;  /* 0x008000001500780b */ /* 0x000fc40003f8e000 */
[C---:B-1----:R-:W-:Y:S02]  /*0360*/  FSETP.GT.AND P1, PT, R20.reuse, 8.50705917302346158658e+37, PT ;  /* 0x7e8000001400780b */ /* 0x042fe40003f24000 */
[----:B------:R-:W-:-:S07]  /*0370*/  FSETP.GEU.AND P3, PT, R20, 1.175494350822287508e-38, PT ;  /* 0x008000001400780b */ /* 0x000fce0003f6e000 */
[----:B------:R-:W-:-:S04]  /*0380*/  @P2 FMUL R21, R21, 0.25 ;  /* 0x3e80000015152820 */ /* 0x000fc80000400000 */
[----:B------:R-:W-:Y:S01]  /*0390*/  @!P4 FMUL R21, R21, 16777216 ;  /* 0x4b8000001515c820 */ /* 0x000fe20000400000 */
[----:B------:R-:W-:-:S04]  /*03a0*/  @P1 FMUL R20, R20, 0.25 ;  /* 0x3e80000014141820 */ /* 0x000fc80000400000 */
[----:B------:R-:W-:Y:S01]  /*03b0*/  @!P3 FMUL R20, R20, 16777216 ;  /* 0x4b8000001414b820 */ /* 0x000fe20000400000 */
[----:B------:R-:W0:Y:S01]  /*03c0*/  MUFU.RCP R21, R21 ;  /* 0x0000001500157308 */ /* 0x000e220000001000 */
[----:B------:R-:W-:-:S07]  /*03d0*/  FSEL R0, R7, 1, P2 ;  /* 0x3f80000007007808 */ /* 0x000fce0001000000 */
[----:B------:R-:W1:Y:S01]  /*03e0*/  MUFU.RCP R20, R20 ;  /* 0x0000001400147308 */ /* 0x000e620000001000 */
[----:B------:R-:W-:Y:S01]  /*03f0*/  FSEL R7, R7, 1, P1 ;  /* 0x3f80000007077808 */ /* 0x000fe20000800000 */
[----:B------:R-:W-:Y:S01]  /*0400*/  @!P4 FMUL R0, R0, 16777216 ;  /* 0x4b8000000000c820 */ /* 0x000fe20000400000 */
[----:B----4-:R-:W-:-:S03]  /*0410*/  FADD R3, -R14, R3 ;  /* 0x000000030e037221 */ /* 0x010fc60000000100 */
[----:B------:R-:W-:Y:S01]  /*0420*/  @!P3 FMUL R7, R7, 16777216 ;  /* 0x4b8000000707b820 */ /* 0x000fe20000400000 */
[----:B0-----:R-:W-:Y:S01]  /*0430*/  FMUL R0, R21, R0 ;  /* 0x0000000015007220 */ /* 0x001fe20000400000 */
[----:B-----5:R-:W-:-:S03]  /*0440*/  FADD R2, -R15, R2 ;  /* 0x000000020f027221 */ /* 0x020fc60000000100 */
[----:B------:R-:W-:Y:S01]  /*0450*/  FMUL R0, R3, R0 ;  /* 0x0000000003007220 */ /* 0x000fe20000400000 */
[----:B-1----:R-:W-:-:S03]  /*0460*/  FMUL R7, R20, R7 ;  /* 0x0000000714077220 */ /* 0x002fc60000400000 */
[----:B---3--:R-:W-:Y:S01]  /*0470*/  FFMA R0, R0, R18, R17 ;  /* 0x0000001200007223 */ /* 0x008fe20000000011 */
[----:B------:R-:W-:-:S04]  /*0480*/  FMUL R7, R2, R7 ;  /* 0x0000000702077220 */ /* 0x000fc80000400000 */
[C---:B------:R-:W-:Y:S01]  /*0490*/  FSETP.GEU.AND P2, PT, R0.reuse, -R9, PT ;  /* 0x800000090000720b */ /* 0x040fe20003f4e000 */
[----:B------:R-:W-:Y:S01]  /*04a0*/  FFMA R7, R7, R19, R16 ;  /* 0x0000001307077223 */ /* 0x000fe20000000010 */
[----:B------:R-:W-:-:S03]  /*04b0*/  FADD R9, R0, R9 ;  /* 0x0000000900097221 */ /* 0x000fc60000000000 */
[C---:B------:R-:W-:Y:S01]  /*04c0*/  FADD R0, R7.reuse, R8 ;  /* 0x0000000807007221 */ /* 0x040fe20000000000 */
[----:B------:R-:W-:Y:S02]  /*04d0*/  FSETP.GEU.AND P1, PT, R7, -R8, PT ;  /* 0x800000080700720b */ /* 0x000fe40003f2e000 */
[----:B------:R-:W-:Y:S02]  /*04e0*/  FSEL R9, R9, RZ, P2 ;  /* 0x000000ff09097208 */ /* 0x000fe40001000000 */
[----:B------:R-:W-:Y:S01]  /*04f0*/  FSEL R8, R0, RZ, P1 ;  /* 0x000000ff00087208 */ /* 0x000fe20000800000 */
[----:B------:R-:W-:Y:S08]  /*0500*/  @P0 EXIT ;  /* 0x000000000000094d */ /* 0x000ff00003800000 */
[----:B------:R-:W-:Y:S01]  /*0510*/  STG.E.64 desc[UR4][R4.64], R8 ;  /* 0x0000000804007986 */ /* 0x000fe2000c101b04 */
[----:B------:R-:W-:Y:S05]  /*0520*/  EXIT ;  /* 0x000000000000794d */ /* 0x000fea0003800000 */
.L_x_0:
[----:B------:R-:W-:-:S00]  /*0530*/  BRA `(.L_x_0) ;  /* 0xfffffffc00fc7947 */ /* 0x000fc0000383ffff */
[----:B------:R-:W-:-:S00]  /*0540*/  NOP ;  /* 0x0000000000007918 */ /* 0x000fc00000000000 */
        /* <DEDUP_REMOVED lines=11> */
.L_x_1:


//--------------------- .nv.global.init           --------------------------
	.section	.nv.global.init,"aw",@progbits
.nv.global.init:
	.type		_$_str,@object
	.size		_$_str,(_$_str_$_2 - _$_str)
_$_str:
        /*0000*/ 	.byte	0x5f, 0x5f, 0x43, 0x55, 0x44, 0x41, 0x5f, 0x46, 0x54, 0x5a, 0x00
	.type		_$_str_$_2,@object
	.size		_$_str_$_2,(.L_1 - _$_str_$_2)
_$_str_$_2:
        /*000b*/ 	.byte	0x5f, 0x5f, 0x43, 0x55, 0x44, 0x41, 0x5f, 0x50, 0x52, 0x45, 0x43, 0x5f, 0x53, 0x51, 0x52, 0x54
        /*001b*/ 	.byte	0x00
.L_1:


//--------------------- .nv.constant0.triton_poi_fused__native_batch_norm_legit_no_training_add_relu_28 --------------------------
	.section	.nv.constant0.triton_poi_fused__native_batch_norm_legit_no_training_add_relu_28,"a",@progbits
	.sectionflags	@""
	.align	4
.nv.constant0.triton_poi_fused__native_batch_norm_legit_no_training_add_relu_28:
	.zero		588
